//
// Generated by NVIDIA NVVM Compiler
//
// Compiler Build ID: CL-36424714
// Cuda compilation tools, release 13.0, V13.0.88
// Based on NVVM 20.0.0
//

.version 9.0
.target sm_100
.address_size 64

	// .globl	_Z11update_corePdS_S_ii

.visible .entry _Z11update_corePdS_S_ii(
	.param .u64 .ptr .align 1 _Z11update_corePdS_S_ii_param_0,
	.param .u64 .ptr .align 1 _Z11update_corePdS_S_ii_param_1,
	.param .u64 .ptr .align 1 _Z11update_corePdS_S_ii_param_2,
	.param .u32 _Z11update_corePdS_S_ii_param_3,
	.param .u32 _Z11update_corePdS_S_ii_param_4
)
{
	.reg .pred 	%p<6>;
	.reg .b32 	%r<19>;
	.reg .b64 	%rd<16>;
	.reg .b64 	%fd<15>;

	ld.param.u64 	%rd1, [_Z11update_corePdS_S_ii_param_0];
	ld.param.u64 	%rd2, [_Z11update_corePdS_S_ii_param_1];
	ld.param.u64 	%rd3, [_Z11update_corePdS_S_ii_param_2];
	ld.param.u32 	%r3, [_Z11update_corePdS_S_ii_param_3];
	ld.param.u32 	%r5, [_Z11update_corePdS_S_ii_param_4];
	mov.u32 	%r6, %ctaid.x;
	mov.u32 	%r7, %ntid.x;
	mov.u32 	%r8, %tid.x;
	mad.lo.s32 	%r1, %r6, %r7, %r8;
	div.s32 	%r9, %r1, %r5;
	mul.lo.s32 	%r11, %r9, %r5;
	sub.s32 	%r12, %r1, %r11;
	min.s32 	%r14, %r9, %r12;
	setp.lt.s32 	%p1, %r14, 1;
	add.s32 	%r15, %r3, -1;
	setp.ge.s32 	%p2, %r9, %r15;
	add.s32 	%r16, %r5, -1;
	setp.ge.s32 	%p3, %r12, %r16;
	or.pred  	%p4, %p2, %p3;
	or.pred  	%p5, %p4, %p1;
	@%p5 bra 	$L__BB0_2;
	cvta.to.global.u64 	%rd4, %rd3;
	cvta.to.global.u64 	%rd5, %rd2;
	cvta.to.global.u64 	%rd6, %rd1;
	mul.wide.s32 	%rd7, %r1, 8;
	add.s64 	%rd8, %rd4, %rd7;
	ld.global.f64 	%fd1, [%rd8];
	sub.s32 	%r17, %r1, %r5;
	mul.wide.s32 	%rd9, %r17, 8;
	add.s64 	%rd10, %rd5, %rd9;
	ld.global.f64 	%fd2, [%rd10];
	add.s32 	%r18, %r5, %r1;
	mul.wide.s32 	%rd11, %r18, 8;
	add.s64 	%rd12, %rd5, %rd11;
	ld.global.f64 	%fd3, [%rd12];
	add.f64 	%fd4, %fd2, %fd3;
	mul.wide.s32 	%rd13, %r5, 8;
	add.s64 	%rd14, %rd10, %rd13;
	ld.global.f64 	%fd5, [%rd14+-8];
	add.f64 	%fd6, %fd4, %fd5;
	ld.global.f64 	%fd7, [%rd14+8];
	add.f64 	%fd8, %fd6, %fd7;
	ld.global.f64 	%fd9, [%rd14];
	fma.rn.f64 	%fd10, %fd9, 0dC010000000000000, %fd8;
	mul.f64 	%fd11, %fd1, %fd10;
	fma.rn.f64 	%fd12, %fd9, 0d4000000000000000, %fd11;
	add.s64 	%rd15, %rd6, %rd7;
	ld.global.f64 	%fd13, [%rd15];
	sub.f64 	%fd14, %fd12, %fd13;
	st.global.f64 	[%rd15], %fd14;
$L__BB0_2:
	ret;

}
	// .globl	_Z10update_srcPddi
.visible .entry _Z10update_srcPddi(
	.param .u64 .ptr .align 1 _Z10update_srcPddi_param_0,
	.param .f64 _Z10update_srcPddi_param_1,
	.param .u32 _Z10update_srcPddi_param_2
)
{
	.reg .pred 	%p<2>;
	.reg .b32 	%r<7>;
	.reg .b64 	%rd<5>;
	.reg .b64 	%fd<4>;

	ld.param.u64 	%rd1, [_Z10update_srcPddi_param_0];
	ld.param.f64 	%fd1, [_Z10update_srcPddi_param_1];
	ld.param.u32 	%r1, [_Z10update_srcPddi_param_2];
	mov.u32 	%r2, %ctaid.x;
	mov.u32 	%r3, %ntid.x;
	mul.lo.s32 	%r4, %r2, %r3;
	mov.u32 	%r5, %tid.x;
	neg.s32 	%r6, %r5;
	setp.ne.s32 	%p1, %r4, %r6;
	@%p1 bra 	$L__BB1_2;
	cvta.to.global.u64 	%rd2, %rd1;
	mul.wide.s32 	%rd3, %r1, 8;
	add.s64 	%rd4, %rd2, %rd3;
	ld.global.f64 	%fd2, [%rd4];
	add.f64 	%fd3, %fd1, %fd2;
	st.global.f64 	[%rd4], %fd3;
$L__BB1_2:
	ret;

}


// ===== COMPILED SASS (sm_100) =====

	.target	sm_100

	.elftype	@"ET_EXEC"


//--------------------- .note.nv.tkinfo           --------------------------
	.section	.note.nv.tkinfo,"",@"SHT_NOTE"
	.sectionflags	@"SHF_NOTE_NV_TKINFO"
	.tkinfo
        /*0018*/ 	.word	0x00000002
        /*0030*/ 	.string	""
        /*0030*/ 	.string	"ptxas"
        /*0030*/ 	.string	"Cuda compilation tools, release 13.0, V13.0.88"
        /*0030*/ 	.string	"Build cuda_13.0.r13.0/compiler.36424714_0"
        /*0030*/ 	.string	"-arch sm_100 -m 64 "



//--------------------- .note.nv.cuinfo           --------------------------
	.section	.note.nv.cuinfo,"",@"SHT_NOTE"
	.sectionflags	@"SHF_NOTE_NV_CUINFO"
        /*0018*/ 	.short	0x0002
        /*001a*/ 	.short	0x0064
        /*001c*/ 	.short	0x0082
	.zero		2


//--------------------- .nv.info                  --------------------------
	.section	.nv.info,"",@"SHT_CUDA_INFO"
	.align	4


	//----- nvinfo : EIATTR_REGCOUNT
	.align		4
        /*0000*/ 	.byte	0x04, 0x2f
        /*0002*/ 	.short	(.L_1 - .L_0)
	.align		4
.L_0:
        /*0004*/ 	.word	index@(_Z11update_corePdS_S_ii)
        /*0008*/ 	.word	0x00000018


	//----- nvinfo : EIATTR_FRAME_SIZE
	.align		4
.L_1:
        /*000c*/ 	.byte	0x04, 0x11
        /*000e*/ 	.short	(.L_3 - .L_2)
	.align		4
.L_2:
        /*0010*/ 	.word	index@(_Z11update_corePdS_S_ii)
        /*0014*/ 	.word	0x00000000


	//----- nvinfo : EIATTR_REGCOUNT
	.align		4
.L_3:
        /*0018*/ 	.byte	0x04, 0x2f
        /*001a*/ 	.short	(.L_5 - .L_4)
	.align		4
.L_4:
        /*001c*/ 	.word	index@(_Z10update_srcPddi)
        /*0020*/ 	.word	0x0000000a


	//----- nvinfo : EIATTR_FRAME_SIZE
	.align		4
.L_5:
        /*0024*/ 	.byte	0x04, 0x11
        /*0026*/ 	.short	(.L_7 - .L_6)
	.align		4
.L_6:
        /*0028*/ 	.word	index@(_Z10update_srcPddi)
        /*002c*/ 	.word	0x00000000


	//----- nvinfo : EIATTR_MIN_STACK_SIZE
	.align		4
.L_7:
        /*0030*/ 	.byte	0x04, 0x12
        /*0032*/ 	.short	(.L_9 - .L_8)
	.align		4
.L_8:
        /*0034*/ 	.word	index@(_Z10update_srcPddi)
        /*0038*/ 	.word	0x00000000


	//----- nvinfo : EIATTR_MIN_STACK_SIZE
	.align		4
.L_9:
        /*003c*/ 	.byte	0x04, 0x12
        /*003e*/ 	.short	(.L_11 - .L_10)
	.align		4
.L_10:
        /*0040*/ 	.word	index@(_Z11update_corePdS_S_ii)
        /*0044*/ 	.word	0x00000000
.L_11:


//--------------------- .nv.compat                --------------------------
	.section	.nv.compat,"",@"SHT_CUDA_COMPAT_INFO"
	.align	4
        /*0000*/ 	.byte	0x02, 0x09, 0x00, 0x00, 0x02, 0x02, 0x01, 0x00, 0x02, 0x05, 0x05, 0x00, 0x03, 0x07, 0x01, 0x01
        /*0010*/ 	.byte	0x02, 0x03, 0x00, 0x00, 0x02, 0x06, 0x01, 0x00, 0x04, 0x0b, 0x08, 0x00, 0x01, 0x00, 0x00, 0x00
        /*0020*/ 	.byte	0x00, 0x00, 0x00, 0x00


//--------------------- .nv.info._Z10update_srcPddi --------------------------
	.section	.nv.info._Z10update_srcPddi,"",@"SHT_CUDA_INFO"
	.sectionflags	@""
	.align	4


	//----- nvinfo : EIATTR_CUDA_API_VERSION
	.align		4
        /*0000*/ 	.byte	0x04, 0x37
        /*0002*/ 	.short	(.L_13 - .L_12)
.L_12:
        /*0004*/ 	.word	0x00000082


	//----- nvinfo : EIATTR_KPARAM_INFO
	.align		4
.L_13:
        /*0008*/ 	.byte	0x04, 0x17
        /*000a*/ 	.short	(.L_15 - .L_14)
.L_14:
        /*000c*/ 	.word	0x00000000
        /*0010*/ 	.short	0x0002
        /*0012*/ 	.short	0x0010
        /*0014*/ 	.byte	0x00, 0xf0, 0x11, 0x00


	//----- nvinfo : EIATTR_KPARAM_INFO
	.align		4
.L_15:
        /*0018*/ 	.byte	0x04, 0x17
        /*001a*/ 	.short	(.L_17 - .L_16)
.L_16:
        /*001c*/ 	.word	0x00000000
        /*0020*/ 	.short	0x0001
        /*0022*/ 	.short	0x0008
        /*0024*/ 	.byte	0x00, 0xf0, 0x21, 0x00


	//----- nvinfo : EIATTR_KPARAM_INFO
	.align		4
.L_17:
        /*0028*/ 	.byte	0x04, 0x17
        /*002a*/ 	.short	(.L_19 - .L_18)
.L_18:
        /*002c*/ 	.word	0x00000000
        /*0030*/ 	.short	0x0000
        /*0032*/ 	.short	0x0000
        /*0034*/ 	.byte	0x00, 0xf5, 0x21, 0x00


	//----- nvinfo : EIATTR_SPARSE_MMA_MASK
	.align		4
.L_19:
        /*0038*/ 	.byte	0x03, 0x50
        /*003a*/ 	.short	0x0000


	//----- nvinfo : EIATTR_MAXREG_COUNT
	.align		4
        /*003c*/ 	.byte	0x03, 0x1b
        /*003e*/ 	.short	0x00ff


	//----- nvinfo : EIATTR_MERCURY_ISA_VERSION
	.align		4
        /*0040*/ 	.byte	0x03, 0x5f
        /*0042*/ 	.short	0x0101


	//----- nvinfo : EIATTR_VRC_CTA_INIT_COUNT
	.align		4
        /*0044*/ 	.byte	0x02, 0x4a
	.zero		1
	.zero		1


	//----- nvinfo : EIATTR_EXIT_INSTR_OFFSETS
	.align		4
        /*0048*/ 	.byte	0x04, 0x1c
        /*004a*/ 	.short	(.L_21 - .L_20)


	//   ....[0]....
.L_20:
        /*004c*/ 	.word	0x00000070


	//   ....[1]....
        /*0050*/ 	.word	0x00000100


	//----- nvinfo : EIATTR_CBANK_PARAM_SIZE
	.align		4
.L_21:
        /*0054*/ 	.byte	0x03, 0x19
        /*0056*/ 	.short	0x0014


	//----- nvinfo : EIATTR_PARAM_CBANK
	.align		4
        /*0058*/ 	.byte	0x04, 0x0a
        /*005a*/ 	.short	(.L_23 - .L_22)
	.align		4
.L_22:
        /*005c*/ 	.word	index@(.nv.constant0._Z10update_srcPddi)
        /*0060*/ 	.short	0x0380
        /*0062*/ 	.short	0x0014


	//----- nvinfo : EIATTR_SW_WAR
	.align		4
.L_23:
        /*0064*/ 	.byte	0x04, 0x36
        /*0066*/ 	.short	(.L_25 - .L_24)
.L_24:
        /*0068*/ 	.word	0x00000008
.L_25:


//--------------------- .nv.info._Z11update_corePdS_S_ii --------------------------
	.section	.nv.info._Z11update_corePdS_S_ii,"",@"SHT_CUDA_INFO"
	.sectionflags	@""
	.align	4


	//----- nvinfo : EIATTR_CUDA_API_VERSION
	.align		4
        /*0000*/ 	.byte	0x04, 0x37
        /*0002*/ 	.short	(.L_27 - .L_26)
.L_26:
        /*0004*/ 	.word	0x00000082


	//----- nvinfo : EIATTR_KPARAM_INFO
	.align		4
.L_27:
        /*0008*/ 	.byte	0x04, 0x17
        /*000a*/ 	.short	(.L_29 - .L_28)
.L_28:
        /*000c*/ 	.word	0x00000000
        /*0010*/ 	.short	0x0004
        /*0012*/ 	.short	0x001c
        /*0014*/ 	.byte	0x00, 0xf0, 0x11, 0x00


	//----- nvinfo : EIATTR_KPARAM_INFO
	.align		4
.L_29:
        /*0018*/ 	.byte	0x04, 0x17
        /*001a*/ 	.short	(.L_31 - .L_30)
.L_30:
        /*001c*/ 	.word	0x00000000
        /*0020*/ 	.short	0x0003
        /*0022*/ 	.short	0x0018
        /*0024*/ 	.byte	0x00, 0xf0, 0x11, 0x00


	//----- nvinfo : EIATTR_KPARAM_INFO
	.align		4
.L_31:
        /*0028*/ 	.byte	0x04, 0x17
        /*002a*/ 	.short	(.L_33 - .L_32)
.L_32:
        /*002c*/ 	.word	0x00000000
        /*0030*/ 	.short	0x0002
        /*0032*/ 	.short	0x0010
        /*0034*/ 	.byte	0x00, 0xf5, 0x21, 0x00


	//----- nvinfo : EIATTR_KPARAM_INFO
	.align		4
.L_33:
        /*0038*/ 	.byte	0x04, 0x17
        /*003a*/ 	.short	(.L_35 - .L_34)
.L_34:
        /*003c*/ 	.word	0x00000000
        /*0040*/ 	.short	0x0001
        /*0042*/ 	.short	0x0008
        /*0044*/ 	.byte	0x00, 0xf5, 0x21, 0x00


	//----- nvinfo : EIATTR_KPARAM_INFO
	.align		4
.L_35:
        /*0048*/ 	.byte	0x04, 0x17
        /*004a*/ 	.short	(.L_37 - .L_36)
.L_36:
        /*004c*/ 	.word	0x00000000
        /*0050*/ 	.short	0x0000
        /*0052*/ 	.short	0x0000
        /*0054*/ 	.byte	0x00, 0xf5, 0x21, 0x00


	//----- nvinfo : EIATTR_SPARSE_MMA_MASK
	.align		4
.L_37:
        /*0058*/ 	.byte	0x03, 0x50
        /*005a*/ 	.short	0x0000


	//----- nvinfo : EIATTR_MAXREG_COUNT
	.align		4
        /*005c*/ 	.byte	0x03, 0x1b
        /*005e*/ 	.short	0x00ff


	//----- nvinfo : EIATTR_MERCURY_ISA_VERSION
	.align		4
        /*0060*/ 	.byte	0x03, 0x5f
        /*0062*/ 	.short	0x0101


	//----- nvinfo : EIATTR_VRC_CTA_INIT_COUNT
	.align		4
        /*0064*/ 	.byte	0x02, 0x4a
	.zero		1
	.zero		1


	//----- nvinfo : EIATTR_EXIT_INSTR_OFFSETS
	.align		4
        /*0068*/ 	.byte	0x04, 0x1c
        /*006a*/ 	.short	(.L_39 - .L_38)


	//   ....[0]....
.L_38:
        /*006c*/ 	.word	0x00000260


	//   ....[1]....
        /*0070*/ 	.word	0x00000410


	//----- nvinfo : EIATTR_CBANK_PARAM_SIZE
	.align		4
.L_39:
        /*0074*/ 	.byte	0x03, 0x19
        /*0076*/ 	.short	0x0020


	//----- nvinfo : EIATTR_PARAM_CBANK
	.align		4
        /*0078*/ 	.byte	0x04, 0x0a
        /*007a*/ 	.short	(.L_41 - .L_40)
	.align		4
.L_40:
        /*007c*/ 	.word	index@(.nv.constant0._Z11update_corePdS_S_ii)
        /*0080*/ 	.short	0x0380
        /*0082*/ 	.short	0x0020


	//----- nvinfo : EIATTR_SW_WAR
	.align		4
.L_41:
        /*0084*/ 	.byte	0x04, 0x36
        /*0086*/ 	.short	(.L_43 - .L_42)
.L_42:
        /*0088*/ 	.word	0x00000008
.L_43:


//--------------------- .nv.callgraph             --------------------------
	.section	.nv.callgraph,"",@"SHT_CUDA_CALLGRAPH"
	.align	4
	.sectionentsize	8
	.align		4
        /*0000*/ 	.word	0x00000000
	.align		4
        /*0004*/ 	.word	0xffffffff
	.align		4
        /*0008*/ 	.word	0x00000000
	.align		4
        /*000c*/ 	.word	0xfffffffe
	.align		4
        /*0010*/ 	.word	0x00000000
	.align		4
        /*0014*/ 	.word	0xfffffffd
	.align		4
        /*0018*/ 	.word	0x00000000
	.align		4
        /*001c*/ 	.word	0xfffffffc


//--------------------- .text._Z10update_srcPddi  --------------------------
	.section	.text._Z10update_srcPddi,"ax",@progbits
	.align	128
        .global         _Z10update_srcPddi
        .type           _Z10update_srcPddi,@function
        .size           _Z10update_srcPddi,(.L_x_2 - _Z10update_srcPddi)
        .other          _Z10update_srcPddi,@"STO_CUDA_ENTRY STV_DEFAULT"
_Z10update_srcPddi:
.text._Z10update_srcPddi:
[----:B------:R-:W-:Y:S01]  /*0000*/  LDC R1, c[0x0][0x37c] ;  /* 0x0000df00ff017b82 */ /* 0x000fe20000000800 */
[----:B------:R-:W0:Y:S07]  /*0010*/  S2R R0, SR_TID.X ;  /* 0x0000000000007919 */ /* 0x000e2e0000002100 */
[----:B------:R-:W1:Y:S01]  /*0020*/  S2UR UR4, SR_CTAID.X ;  /* 0x00000000000479c3 */ /* 0x000e620000002500 */
[----:B------:R-:W1:Y:S02]  /*0030*/  LDCU UR5, c[0x0][0x360] ;  /* 0x00006c00ff0577ac */ /* 0x000e640008000800 */
[----:B-1----:R-:W-:Y:S01]  /*0040*/  UIMAD UR4, UR4, UR5, URZ ;  /* 0x00000005040472a4 */ /* 0x002fe2000f8e02ff */
[----:B0-----:R-:W-:-:S05]  /*0050*/  IADD3 R0, PT, PT, -R0, RZ, RZ ;  /* 0x000000ff00007210 */ /* 0x001fca0007ffe1ff */
[----:B------:R-:W-:-:S13]  /*0060*/  ISETP.NE.AND P0, PT, R0, UR4, PT ;  /* 0x0000000400007c0c */ /* 0x000fda000bf05270 */
[----:B------:R-:W-:Y:S05]  /*0070*/  @P0 EXIT ;  /* 0x000000000000094d */ /* 0x000fea0003800000 */
[----:B------:R-:W0:Y:S01]  /*0080*/  LDC R5, c[0x0][0x390] ;  /* 0x0000e400ff057b82 */ /* 0x000e220000000800 */
[----:B------:R-:W1:Y:S07]  /*0090*/  LDCU.64 UR4, c[0x0][0x358] ;  /* 0x00006b00ff0477ac */ /* 0x000e6e0008000a00 */
[----:B------:R-:W0:Y:S08]  /*00a0*/  LDC.64 R2, c[0x0][0x380] ;  /* 0x0000e000ff027b82 */ /* 0x000e300000000a00 */
[----:B------:R-:W2:Y:S01]  /*00b0*/  LDC.64 R6, c[0x0][0x388] ;  /* 0x0000e200ff067b82 */ /* 0x000ea20000000a00 */
[----:B0-----:R-:W-:-:S05]  /*00c0*/  IMAD.WIDE R2, R5, 0x8, R2 ;  /* 0x0000000805027825 */ /* 0x001fca00078e0202 */
[----:B-1----:R-:W2:Y:S02]  /*00d0*/  LDG.E.64 R4, desc[UR4][R2.64] ;  /* 0x0000000402047981 */ /* 0x002ea4000c1e1b00 */
[----:B--2---:R-:W-:-:S07]  /*00e0*/  DADD R4, R4, R6 ;  /* 0x0000000004047229 */ /* 0x004fce0000000006 */
[----:B------:R-:W-:Y:S01]  /*00f0*/  STG.E.64 desc[UR4][R2.64], R4 ;  /* 0x0000000402007986 */ /* 0x000fe2000c101b04 */
[----:B------:R-:W-:Y:S05]  /*0100*/  EXIT ;  /* 0x000000000000794d */ /* 0x000fea0003800000 */
.L_x_0:
[----:B------:R-:W-:-:S00]  /*0110*/  BRA `(.L_x_0) ;  /* 0xfffffffc00fc7947 */ /* 0x000fc0000383ffff */
[----:B------:R-:W-:-:S00]  /*0120*/  NOP ;  /* 0x0000000000007918 */ /* 0x000fc00000000000 */
        /* <DEDUP_REMOVED lines=13> */
.L_x_2:


//--------------------- .text._Z11update_corePdS_S_ii --------------------------
	.section	.text._Z11update_corePdS_S_ii,"ax",@progbits
	.align	128
        .global         _Z11update_corePdS_S_ii
        .type           _Z11update_corePdS_S_ii,@function
        .size           _Z11update_corePdS_S_ii,(.L_x_3 - _Z11update_corePdS_S_ii)
        .other          _Z11update_corePdS_S_ii,@"STO_CUDA_ENTRY STV_DEFAULT"
_Z11update_corePdS_S_ii:
.text._Z11update_corePdS_S_ii:
[----:B------:R-:W-:Y:S08]  /*0000*/  LDC R1, c[0x0][0x37c] ;  /* 0x0000df00ff017b82 */ /* 0x000ff00000000800 */
[----:B------:R-:W0:Y:S01]  /*0010*/  LDC R3, c[0x0][0x39c] ;  /* 0x0000e700ff037b82 */ /* 0x000e220000000800 */
[----:B------:R-:W1:Y:S07]  /*0020*/  S2R R5, SR_TID.X ;  /* 0x0000000000057919 */ /* 0x000e6e0000002100 */
[----:B------:R-:W1:Y:S08]  /*0030*/  S2UR UR4, SR_CTAID.X ;  /* 0x00000000000479c3 */ /* 0x000e700000002500 */
[----:B------:R-:W1:Y:S01]  /*0040*/  LDC R4, c[0x0][0x360] ;  /* 0x0000d800ff047b82 */ /* 0x000e620000000800 */
[----:B0-----:R-:W-:-:S04]  /*0050*/  IABS R9, R3 ;  /* 0x0000000300097213 */ /* 0x001fc80000000000 */
[----:B------:R-:W0:Y:S01]  /*0060*/  I2F.RP R0, R9 ;  /* 0x0000000900007306 */ /* 0x000e220000209400 */
[----:B-1----:R-:W-:Y:S01]  /*0070*/  IMAD R4, R4, UR4, R5 ;  /* 0x0000000404047c24 */ /* 0x002fe2000f8e0205 */
[----:B------:R-:W1:Y:S06]  /*0080*/  LDCU UR4, c[0x0][0x398] ;  /* 0x00007300ff0477ac */ /* 0x000e6c0008000800 */
[----:B0-----:R-:W0:Y:S01]  /*0090*/  MUFU.RCP R0, R0 ;  /* 0x0000000000007308 */ /* 0x001e220000001000 */
[----:B-1----:R-:W-:Y:S01]  /*00a0*/  UIADD3 UR4, UPT, UPT, UR4, -0x1, URZ ;  /* 0xffffffff04047890 */ /* 0x002fe2000fffe0ff */
[----:B0-----:R-:W-:Y:S01]  /*00b0*/  VIADD R6, R0, 0xffffffe ;  /* 0x0ffffffe00067836 */ /* 0x001fe20000000000 */
[----:B------:R-:W-:-:S05]  /*00c0*/  IABS R0, R4 ;  /* 0x0000000400007213 */ /* 0x000fca0000000000 */
[----:B------:R0:W1:Y:S02]  /*00d0*/  F2I.FTZ.U32.TRUNC.NTZ R7, R6 ;  /* 0x0000000600077305 */ /* 0x000064000021f000 */
[----:B0-----:R-:W-:Y:S02]  /*00e0*/  HFMA2 R6, -RZ, RZ, 0, 0 ;  /* 0x00000000ff067431 */ /* 0x001fe400000001ff */
[----:B-1----:R-:W-:-:S04]  /*00f0*/  IMAD.MOV R2, RZ, RZ, -R7 ;  /* 0x000000ffff027224 */ /* 0x002fc800078e0a07 */
[----:B------:R-:W-:-:S04]  /*0100*/  IMAD R5, R2, R9, RZ ;  /* 0x0000000902057224 */ /* 0x000fc800078e02ff */
[----:B------:R-:W-:-:S04]  /*0110*/  IMAD.HI.U32 R7, R7, R5, R6 ;  /* 0x0000000507077227 */ /* 0x000fc800078e0006 */
[----:B------:R-:W-:Y:S02]  /*0120*/  VIADD R5, R3, 0xffffffff ;  /* 0xffffffff03057836 */ /* 0x000fe40000000000 */
[----:B------:R-:W-:-:S04]  /*0130*/  IMAD.HI.U32 R7, R7, R0, RZ ;  /* 0x0000000007077227 */ /* 0x000fc800078e00ff */
[----:B------:R-:W-:-:S04]  /*0140*/  IMAD.MOV R2, RZ, RZ, -R7 ;  /* 0x000000ffff027224 */ /* 0x000fc800078e0a07 */
[----:B------:R-:W-:-:S05]  /*0150*/  IMAD R0, R9, R2, R0 ;  /* 0x0000000209007224 */ /* 0x000fca00078e0200 */
[----:B------:R-:W-:-:S13]  /*0160*/  ISETP.GT.U32.AND P2, PT, R9, R0, PT ;  /* 0x000000000900720c */ /* 0x000fda0003f44070 */
[-C--:B------:R-:W-:Y:S01]  /*0170*/  @!P2 IADD3 R0, PT, PT, R0, -R9.reuse, RZ ;  /* 0x800000090000a210 */ /* 0x080fe20007ffe0ff */
[----:B------:R-:W-:Y:S01]  /*0180*/  @!P2 VIADD R7, R7, 0x1 ;  /* 0x000000010707a836 */ /* 0x000fe20000000000 */
[----:B------:R-:W-:Y:S02]  /*0190*/  ISETP.NE.AND P2, PT, R3, RZ, PT ;  /* 0x000000ff0300720c */ /* 0x000fe40003f45270 */
[----:B------:R-:W-:Y:S02]  /*01a0*/  ISETP.GE.U32.AND P0, PT, R0, R9, PT ;  /* 0x000000090000720c */ /* 0x000fe40003f06070 */
[----:B------:R-:W-:-:S04]  /*01b0*/  LOP3.LUT R0, R4, R3, RZ, 0x3c, !PT ;  /* 0x0000000304007212 */ /* 0x000fc800078e3cff */
[----:B------:R-:W-:-:S07]  /*01c0*/  ISETP.GE.AND P1, PT, R0, RZ, PT ;  /* 0x000000ff0000720c */ /* 0x000fce0003f26270 */
[----:B------:R-:W-:-:S06]  /*01d0*/  @P0 IADD3 R7, PT, PT, R7, 0x1, RZ ;  /* 0x0000000107070810 */ /* 0x000fcc0007ffe0ff */
[----:B------:R-:W-:Y:S01]  /*01e0*/  @!P1 IMAD.MOV R7, RZ, RZ, -R7 ;  /* 0x000000ffff079224 */ /* 0x000fe200078e0a07 */
[----:B------:R-:W-:-:S04]  /*01f0*/  @!P2 LOP3.LUT R7, RZ, R3, RZ, 0x33, !PT ;  /* 0x00000003ff07a212 */ /* 0x000fc800078e33ff */
[----:B------:R-:W-:-:S05]  /*0200*/  IADD3 R0, PT, PT, -R7, RZ, RZ ;  /* 0x000000ff07007210 */ /* 0x000fca0007ffe1ff */
[----:B------:R-:W-:-:S05]  /*0210*/  IMAD R0, R3, R0, R4 ;  /* 0x0000000003007224 */ /* 0x000fca00078e0204 */
[----:B------:R-:W-:Y:S02]  /*0220*/  ISETP.GE.AND P0, PT, R0, R5, PT ;  /* 0x000000050000720c */ /* 0x000fe40003f06270 */
[C---:B------:R-:W-:Y:S02]  /*0230*/  VIMNMX R0, PT, PT, R7.reuse, R0, PT ;  /* 0x0000000007007248 */ /* 0x040fe40003fe0100 */
[----:B------:R-:W-:-:S04]  /*0240*/  ISETP.GE.OR P0, PT, R7, UR4, P0 ;  /* 0x0000000407007c0c */ /* 0x000fc80008706670 */
[----:B------:R-:W-:-:S13]  /*0250*/  ISETP.LT.OR P0, PT, R0, 0x1, P0 ;  /* 0x000000010000780c */ /* 0x000fda0000701670 */
[----:B------:R-:W-:Y:S05]  /*0260*/  @P0 EXIT ;  /* 0x000000000000094d */ /* 0x000fea0003800000 */
[----:B------:R-:W0:Y:S01]  /*0270*/  LDC.64 R14, c[0x0][0x388] ;  /* 0x0000e200ff0e7b82 */ /* 0x000e220000000a00 */
[----:B------:R-:W1:Y:S01]  /*0280*/  LDCU.64 UR4, c[0x0][0x358] ;  /* 0x00006b00ff0477ac */ /* 0x000e620008000a00 */
[CC--:B------:R-:W-:Y:S02]  /*0290*/  IADD3 R9, PT, PT, R4.reuse, R3.reuse, RZ ;  /* 0x0000000304097210 */ /* 0x0c0fe40007ffe0ff */
[----:B------:R-:W-:-:S04]  /*02a0*/  IADD3 R5, PT, PT, R4, -R3, RZ ;  /* 0x8000000304057210 */ /* 0x000fc80007ffe0ff */
[----:B------:R-:W2:Y:S08]  /*02b0*/  LDC.64 R12, c[0x0][0x390] ;  /* 0x0000e400ff0c7b82 */ /* 0x000eb00000000a00 */
[----:B------:R-:W3:Y:S01]  /*02c0*/  LDC.64 R20, c[0x0][0x380] ;  /* 0x0000e000ff147b82 */ /* 0x000ee20000000a00 */
[----:B0-----:R-:W-:-:S04]  /*02d0*/  IMAD.WIDE R8, R9, 0x8, R14 ;  /* 0x0000000809087825 */ /* 0x001fc800078e020e */
[----:B------:R-:W-:Y:S02]  /*02e0*/  IMAD.WIDE R14, R5, 0x8, R14 ;  /* 0x00000008050e7825 */ /* 0x000fe400078e020e */
[----:B-1----:R-:W4:Y:S04]  /*02f0*/  LDG.E.64 R8, desc[UR4][R8.64] ;  /* 0x0000000408087981 */ /* 0x002f28000c1e1b00 */
[----:B------:R-:W4:Y:S01]  /*0300*/  LDG.E.64 R6, desc[UR4][R14.64] ;  /* 0x000000040e067981 */ /* 0x000f22000c1e1b00 */
[----:B------:R-:W-:-:S05]  /*0310*/  IMAD.WIDE R16, R3, 0x8, R14 ;  /* 0x0000000803107825 */ /* 0x000fca00078e020e */
[----:B------:R-:W5:Y:S04]  /*0320*/  LDG.E.64 R18, desc[UR4][R16.64+-0x8] ;  /* 0xfffff80410127981 */ /* 0x000f68000c1e1b00 */
[----:B------:R-:W5:Y:S01]  /*0330*/  LDG.E.64 R10, desc[UR4][R16.64+0x8] ;  /* 0x00000804100a7981 */ /* 0x000f62000c1e1b00 */
[----:B--2---:R-:W-:-:S03]  /*0340*/  IMAD.WIDE R12, R4, 0x8, R12 ;  /* 0x00000008040c7825 */ /* 0x004fc600078e020c */
[----:B------:R-:W2:Y:S04]  /*0350*/  LDG.E.64 R2, desc[UR4][R16.64] ;  /* 0x0000000410027981 */ /* 0x000ea8000c1e1b00 */
[----:B------:R-:W2:Y:S01]  /*0360*/  LDG.E.64 R12, desc[UR4][R12.64] ;  /* 0x000000040c0c7981 */ /* 0x000ea2000c1e1b00 */
[----:B---3--:R-:W-:-:S05]  /*0370*/  IMAD.WIDE R4, R4, 0x8, R20 ;  /* 0x0000000804047825 */ /* 0x008fca00078e0214 */
[----:B------:R-:W3:Y:S01]  /*0380*/  LDG.E.64 R20, desc[UR4][R4.64] ;  /* 0x0000000404147981 */ /* 0x000ee2000c1e1b00 */
[----:B----4-:R-:W-:-:S08]  /*0390*/  DADD R6, R6, R8 ;  /* 0x0000000006067229 */ /* 0x010fd00000000008 */
[----:B-----5:R-:W-:-:S08]  /*03a0*/  DADD R6, R6, R18 ;  /* 0x0000000006067229 */ /* 0x020fd00000000012 */
[----:B------:R-:W-:-:S08]  /*03b0*/  DADD R6, R6, R10 ;  /* 0x0000000006067229 */ /* 0x000fd0000000000a */
[----:B--2---:R-:W-:-:S08]  /*03c0*/  DFMA R6, R2, -4, R6 ;  /* 0xc01000000206782b */ /* 0x004fd00000000006 */
[----:B------:R-:W-:-:S08]  /*03d0*/  DMUL R6, R12, R6 ;  /* 0x000000060c067228 */ /* 0x000fd00000000000 */
[----:B------:R-:W-:-:S08]  /*03e0*/  DFMA R6, R2, 2, R6 ;  /* 0x400000000206782b */ /* 0x000fd00000000006 */
[----:B---3--:R-:W-:-:S07]  /*03f0*/  DADD R6, R6, -R20 ;  /* 0x0000000006067229 */ /* 0x008fce0000000814 */
[----:B------:R-:W-:Y:S01]  /*0400*/  STG.E.64 desc[UR4][R4.64], R6 ;  /* 0x0000000604007986 */ /* 0x000fe2000c101b04 */
[----:B------:R-:W-:Y:S05]  /*0410*/  EXIT ;  /* 0x000000000000794d */ /* 0x000fea0003800000 */
.L_x_1:
        /* <DEDUP_REMOVED lines=14> */
.L_x_3:


//--------------------- .nv.shared.reserved.0     --------------------------
	.section	.nv.shared.reserved.0,"aw",@nobits
	.weak		__nv_reservedSMEM_offset_0_alias
	.size		__nv_reservedSMEM_offset_0_alias, 0, 64
	.other		__nv_reservedSMEM_offset_0_alias,@"STO_CUDA_RESERVED_SHARED STV_DEFAULT"
__nv_reservedSMEM_offset_0_alias:
	.zero		0
	.zero		64


//--------------------- .nv.constant0._Z10update_srcPddi --------------------------
	.section	.nv.constant0._Z10update_srcPddi,"a",@progbits
	.sectionflags	@""
	.align	4
.nv.constant0._Z10update_srcPddi:
	.zero		916


//--------------------- .nv.constant0._Z11update_corePdS_S_ii --------------------------
	.section	.nv.constant0._Z11update_corePdS_S_ii,"a",@progbits
	.sectionflags	@""
	.align	4
.nv.constant0._Z11update_corePdS_S_ii:
	.zero		928


//--------------------- SYMBOLS --------------------------

	.type		.nv.reservedSmem.offset0,@object
	.size		.nv.reservedSmem.offset0,0x4
